	.headerflags	@"EF_CUDA_TEXMODE_UNIFIED EF_CUDA_64BIT_ADDRESS EF_CUDA_SM86 EF_CUDA_VIRTUAL_SM(EF_CUDA_SM86)"
	.elftype	@"ET_EXEC"


//--------------------- .nv.info                  --------------------------
	.section	.nv.info,"",@"SHT_CUDA_INFO"
	.align	4


	//----- nvinfo : EIATTR_REGCOUNT
	.align		4
        /*0000*/ 	.byte	0x04, 0x2f
        /*0002*/ 	.short	(.L_1 - .L_0)
	.align		4
.L_0:
        /*0004*/ 	.word	index@(triton_poi_fused_cat_7)
        /*0008*/ 	.word	0x00000021


	//----- nvinfo : EIATTR_MIN_STACK_SIZE
	.align		4
.L_1:
        /*000c*/ 	.byte	0x04, 0x12
        /*000e*/ 	.short	(.L_3 - .L_2)
	.align		4
.L_2:
        /*0010*/ 	.word	index@(triton_poi_fused_cat_7)
        /*0014*/ 	.word	0x00000000


	//----- nvinfo : EIATTR_FRAME_SIZE
	.align		4
.L_3:
        /*0018*/ 	.byte	0x04, 0x11
        /*001a*/ 	.short	(.L_5 - .L_4)
	.align		4
.L_4:
        /*001c*/ 	.word	index@(triton_poi_fused_cat_7)
        /*0020*/ 	.word	0x00000000


	//----- nvinfo : EIATTR_MIN_STACK_SIZE
	.align		4
.L_5:
        /*0024*/ 	.byte	0x04, 0x12
        /*0026*/ 	.short	(.L_7 - .L_6)
	.align		4
.L_6:
        /*0028*/ 	.word	index@(triton_poi_fused_cat_7)
        /*002c*/ 	.word	0x00000000
.L_7:


//--------------------- .nv.info.triton_poi_fused_cat_7 --------------------------
	.section	.nv.info.triton_poi_fused_cat_7,"",@"SHT_CUDA_INFO"
	.sectionflags	@""
	.align	4


	//----- nvinfo : EIATTR_CUDA_API_VERSION
	.align		4
        /*0000*/ 	.byte	0x04, 0x37
        /*0002*/ 	.short	(.L_9 - .L_8)
.L_8:
        /*0004*/ 	.word	0x0000007c


	//----- nvinfo : EIATTR_SW2861232_WAR
	.align		4
.L_9:
        /*0008*/ 	.byte	0x01, 0x35
	.zero		2


	//----- nvinfo : EIATTR_PARAM_CBANK
	.align		4
        /*000c*/ 	.byte	0x04, 0x0a
        /*000e*/ 	.short	(.L_11 - .L_10)
	.align		4
.L_10:
        /*0010*/ 	.word	index@(.nv.constant0.triton_poi_fused_cat_7)
        /*0014*/ 	.short	0x0160
        /*0016*/ 	.short	0x0040


	//----- nvinfo : EIATTR_CBANK_PARAM_SIZE
	.align		4
.L_11:
        /*0018*/ 	.byte	0x03, 0x19
        /*001a*/ 	.short	0x0040


	//----- nvinfo : EIATTR_KPARAM_INFO
	.align		4
        /*001c*/ 	.byte	0x04, 0x17
        /*001e*/ 	.short	(.L_13 - .L_12)
.L_12:
        /*0020*/ 	.word	0x00000000
        /*0024*/ 	.short	0x0007
        /*0026*/ 	.short	0x0038
        /*0028*/ 	.byte	0x00, 0xf4, 0x21, 0x00


	//----- nvinfo : EIATTR_KPARAM_INFO
	.align		4
.L_13:
        /*002c*/ 	.byte	0x04, 0x17
        /*002e*/ 	.short	(.L_15 - .L_14)
.L_14:
        /*0030*/ 	.word	0x00000000
        /*0034*/ 	.short	0x0006
        /*0036*/ 	.short	0x0030
        /*0038*/ 	.byte	0x00, 0xf0, 0x11, 0x00


	//----- nvinfo : EIATTR_KPARAM_INFO
	.align		4
.L_15:
        /*003c*/ 	.byte	0x04, 0x17
        /*003e*/ 	.short	(.L_17 - .L_16)
.L_16:
        /*0040*/ 	.word	0x00000000
        /*0044*/ 	.short	0x0005
        /*0046*/ 	.short	0x0028
        /*0048*/ 	.byte	0x00, 0xf4, 0x21, 0x00


	//----- nvinfo : EIATTR_KPARAM_INFO
	.align		4
.L_17:
        /*004c*/ 	.byte	0x04, 0x17
        /*004e*/ 	.short	(.L_19 - .L_18)
.L_18:
        /*0050*/ 	.word	0x00000000
        /*0054*/ 	.short	0x0004
        /*0056*/ 	.short	0x0020
        /*0058*/ 	.byte	0x00, 0xf4, 0x21, 0x00


	//----- nvinfo : EIATTR_KPARAM_INFO
	.align		4
.L_19:
        /*005c*/ 	.byte	0x04, 0x17
        /*005e*/ 	.short	(.L_21 - .L_20)
.L_20:
        /*0060*/ 	.word	0x00000000
        /*0064*/ 	.short	0x0003
        /*0066*/ 	.short	0x0018
        /*0068*/ 	.byte	0x00, 0xf4, 0x21, 0x00


	//----- nvinfo : EIATTR_KPARAM_INFO
	.align		4
.L_21:
        /*006c*/ 	.byte	0x04, 0x17
        /*006e*/ 	.short	(.L_23 - .L_22)
.L_22:
        /*0070*/ 	.word	0x00000000
        /*0074*/ 	.short	0x0002
        /*0076*/ 	.short	0x0010
        /*0078*/ 	.byte	0x00, 0xf4, 0x21, 0x00


	//----- nvinfo : EIATTR_KPARAM_INFO
	.align		4
.L_23:
        /*007c*/ 	.byte	0x04, 0x17
        /*007e*/ 	.short	(.L_25 - .L_24)
.L_24:
        /*0080*/ 	.word	0x00000000
        /*0084*/ 	.short	0x0001
        /*0086*/ 	.short	0x0008
        /*0088*/ 	.byte	0x00, 0xf4, 0x21, 0x00


	//----- nvinfo : EIATTR_KPARAM_INFO
	.align		4
.L_25:
        /*008c*/ 	.byte	0x04, 0x17
        /*008e*/ 	.short	(.L_27 - .L_26)
.L_26:
        /*0090*/ 	.word	0x00000000
        /*0094*/ 	.short	0x0000
        /*0096*/ 	.short	0x0000
        /*0098*/ 	.byte	0x00, 0xf4, 0x21, 0x00


	//----- nvinfo : EIATTR_MAXREG_COUNT
	.align		4
.L_27:
        /*009c*/ 	.byte	0x03, 0x1b
        /*009e*/ 	.short	0x00ff


	//----- nvinfo : EIATTR_EXIT_INSTR_OFFSETS
	.align		4
        /*00a0*/ 	.byte	0x04, 0x1c
        /*00a2*/ 	.short	(.L_29 - .L_28)


	//   ....[0]....
.L_28:
        /*00a4*/ 	.word	0x00000820


	//----- nvinfo : EIATTR_REQNTID
	.align		4
.L_29:
        /*00a8*/ 	.byte	0x04, 0x10
        /*00aa*/ 	.short	(.L_31 - .L_30)
.L_30:
        /*00ac*/ 	.word	0x00000080
        /*00b0*/ 	.word	0x00000001
        /*00b4*/ 	.word	0x00000001
.L_31:


//--------------------- .nv.callgraph             --------------------------
	.section	.nv.callgraph,"",@"SHT_CUDA_CALLGRAPH"
	.align	4
	.sectionentsize	8
	.align		4
        /*0000*/ 	.word	0x00000000
	.align		4
        /*0004*/ 	.word	0xffffffff
	.align		4
        /*0008*/ 	.word	0x00000000
	.align		4
        /*000c*/ 	.word	0xfffffffe
	.align		4
        /*0010*/ 	.word	0x00000000
	.align		4
        /*0014*/ 	.word	0xfffffffd
	.align		4
        /*0018*/ 	.word	0x00000000
	.align		4
        /*001c*/ 	.word	0xfffffffc


//--------------------- .nv.rel.action            --------------------------
	.section	.nv.rel.action,"",@"SHT_CUDA_RELOCINFO"
	.align	8
	.sectionentsize	8
        /*0000*/ 	.byte	0x73, 0x00, 0x00, 0x00, 0x00, 0x00, 0x00, 0x00, 0x00, 0x00, 0x00, 0x11, 0x25, 0x00, 0x05, 0x36


//--------------------- .nv.constant0.triton_poi_fused_cat_7 --------------------------
	.section	.nv.constant0.triton_poi_fused_cat_7,"a",@progbits
	.sectionflags	@""
	.align	4
.nv.constant0.triton_poi_fused_cat_7:
	.zero		416


//--------------------- .text.triton_poi_fused_cat_7 --------------------------
	.section	.text.triton_poi_fused_cat_7,"ax",@progbits
	.sectioninfo	@"SHI_REGISTERS=33"
	.align	128
        .global         triton_poi_fused_cat_7
        .type           triton_poi_fused_cat_7,@function
        .size           triton_poi_fused_cat_7,(.L_x_1 - triton_poi_fused_cat_7)
        .other          triton_poi_fused_cat_7,@"STO_CUDA_ENTRY STV_DEFAULT"
triton_poi_fused_cat_7:
.text.triton_poi_fused_cat_7:
[----:B------:R-:W-:Y:S02]  /*0000*/  IMAD.MOV.U32 R1, RZ, RZ, c[0x0][0x28] ;  /* 0x00000a00ff017624 */ /* 0x000fe400078e00ff */
[----:B------:R-:W0:Y:S01]  /*0010*/  S2R R0, SR_TID.X ;  /* 0x0000000000007919 */ /* 0x000e220000002100 */
[----:B------:R-:W-:Y:S01]  /*0020*/  IMAD.MOV.U32 R4, RZ, RZ, RZ ;  /* 0x000000ffff047224 */ /* 0x000fe200078e00ff */
[----:B------:R-:W-:Y:S02]  /*0030*/  ULDC.64 UR4, c[0x0][0x118] ;  /* 0x0000460000047ab9 */ /* 0x000fe40000000a00 */
[----:B------:R-:W1:Y:S01]  /*0040*/  S2R R3, SR_CTAID.X ;  /* 0x0000000000037919 */ /* 0x000e620000002500 */
[----:B0-----:R-:W-:Y:S01]  /*0050*/  IMAD.SHL.U32 R0, R0, 0x8, RZ ;  /* 0x0000000800007824 */ /* 0x001fe200078e00ff */
[----:B-1----:R-:W-:-:S04]  /*0060*/  SHF.R.S32.HI R7, RZ, 0x15, R3 ;  /* 0x00000015ff077819 */ /* 0x002fc80000011403 */
[----:B------:R-:W-:Y:S02]  /*0070*/  LOP3.LUT R0, R0, 0x3f8, RZ, 0xc0, !PT ;  /* 0x000003f800007812 */ /* 0x000fe400078ec0ff */
[----:B------:R-:W-:-:S03]  /*0080*/  SGXT R7, R7, 0x1 ;  /* 0x000000010707781a */ /* 0x000fc60000000200 */
[----:B------:R-:W-:-:S05]  /*0090*/  IMAD R3, R3, 0x400, R0 ;  /* 0x0000040003037824 */ /* 0x000fca00078e0200 */
[----:B------:R-:W-:-:S04]  /*00a0*/  LEA.HI R6, R7, R3, RZ, 0x7 ;  /* 0x0000000307067211 */ /* 0x000fc800078f38ff */
[----:B------:R-:W-:-:S05]  /*00b0*/  SHF.R.S32.HI R5, RZ, 0x7, R6 ;  /* 0x00000007ff057819 */ /* 0x000fca0000011406 */
[----:B------:R-:W-:-:S05]  /*00c0*/  IMAD.HI R0, R5, -0x6e5d4c3b, R4 ;  /* 0x91a2b3c505007827 */ /* 0x000fca00078e0204 */
[----:B------:R-:W-:-:S04]  /*00d0*/  SHF.R.U32.HI R9, RZ, 0x1f, R0 ;  /* 0x0000001fff097819 */ /* 0x000fc80000011600 */
[----:B------:R-:W-:Y:S02]  /*00e0*/  LEA.HI.SX32 R9, R0, R9, 0x15 ;  /* 0x0000000900097211 */ /* 0x000fe400078faaff */
[----:B------:R-:W-:-:S03]  /*00f0*/  MOV R0, 0x2 ;  /* 0x0000000200007802 */ /* 0x000fc60000000f00 */
[----:B------:R-:W-:-:S04]  /*0100*/  IMAD R5, R9, -0xe10, R5 ;  /* 0xfffff1f009057824 */ /* 0x000fc800078e0205 */
[----:B------:R-:W-:-:S05]  /*0110*/  IMAD.WIDE R8, R5, R0, c[0x0][0x168] ;  /* 0x00005a0005087625 */ /* 0x000fca00078e0200 */
[----:B------:R0:W2:Y:S01]  /*0120*/  LDG.E.EL.U16 R20, [R8.64] ;  /* 0x0000000408147981 */ /* 0x0000a2000c2e1500 */
[----:B------:R-:W-:-:S04]  /*0130*/  IMAD.WIDE R10, R5, R0, c[0x0][0x170] ;  /* 0x00005c00050a7625 */ /* 0x000fc800078e0200 */
[----:B------:R-:W-:Y:S01]  /*0140*/  IMAD.MOV.U32 R2, RZ, RZ, RZ ;  /* 0x000000ffff027224 */ /* 0x000fe200078e00ff */
[----:B------:R1:W3:Y:S03]  /*0150*/  LDG.E.EL.U16 R21, [R10.64] ;  /* 0x000000040a157981 */ /* 0x0002e6000c2e1500 */
[----:B------:R-:W-:Y:S01]  /*0160*/  IMAD.HI R2, R3, -0x6e5d4c3b, R2 ;  /* 0x91a2b3c503027827 */ /* 0x000fe200078e0202 */
[----:B------:R-:W-:-:S04]  /*0170*/  LOP3.LUT R13, R6, 0xffffff80, RZ, 0xc0, !PT ;  /* 0xffffff80060d7812 */ /* 0x000fc800078ec0ff */
[----:B------:R-:W-:Y:S01]  /*0180*/  SHF.R.U32.HI R15, RZ, 0x1f, R2 ;  /* 0x0000001fff0f7819 */ /* 0x000fe20000011602 */
[----:B------:R-:W-:-:S03]  /*0190*/  IMAD.IADD R13, R3, 0x1, -R13 ;  /* 0x00000001030d7824 */ /* 0x000fc600078e0a0d */
[----:B------:R-:W-:Y:S02]  /*01a0*/  LEA.HI.SX32 R2, R2, R15, 0xe ;  /* 0x0000000f02027211 */ /* 0x000fe400078f72ff */
[----:B------:R-:W-:-:S03]  /*01b0*/  MOV R23, 0x4 ;  /* 0x0000000400177802 */ /* 0x000fc60000000f00 */
[----:B------:R-:W-:-:S04]  /*01c0*/  IMAD R13, R2, 0x80, R13 ;  /* 0x00000080020d7824 */ /* 0x000fc800078e020d */
[----:B------:R-:W-:-:S04]  /*01d0*/  IMAD R16, R5, 0xc00, R13 ;  /* 0x00000c0005107824 */ /* 0x000fc800078e020d */
[----:B------:R-:W-:Y:S01]  /*01e0*/  IMAD.WIDE R16, R16, R23, c[0x0][0x160] ;  /* 0x0000580010107625 */ /* 0x000fe200078e0217 */
[----:B------:R-:W-:-:S05]  /*01f0*/  IADD3 R4, R3, 0x4, RZ ;  /* 0x0000000403047810 */ /* 0x000fca0007ffe0ff */
[----:B------:R-:W4:Y:S01]  /*0200*/  LDG.E.128 R16, [R16.64] ;  /* 0x0000000410107981 */ /* 0x000f22000c1e1d00 */
[----:B------:R-:W-:-:S04]  /*0210*/  LEA.HI R7, R7, R4, RZ, 0x7 ;  /* 0x0000000407077211 */ /* 0x000fc800078f38ff */
[----:B------:R-:W-:Y:S01]  /*0220*/  LOP3.LUT R7, R7, 0xffffff80, RZ, 0xc0, !PT ;  /* 0xffffff8007077812 */ /* 0x000fe200078ec0ff */
[----:B0-----:R-:W-:-:S04]  /*0230*/  IMAD.WIDE R8, R13, R0, c[0x0][0x178] ;  /* 0x00005e000d087625 */ /* 0x001fc800078e0200 */
[----:B------:R-:W-:Y:S02]  /*0240*/  IMAD.IADD R7, R4, 0x1, -R7 ;  /* 0x0000000104077824 */ /* 0x000fe400078e0a07 */
[----:B------:R-:W-:Y:S01]  /*0250*/  IMAD.WIDE R12, R13, R0, c[0x0][0x180] ;  /* 0x000060000d0c7625 */ /* 0x000fe200078e0200 */
[----:B-1----:R-:W5:Y:S03]  /*0260*/  LDG.E.EL.128 R8, [R8.64] ;  /* 0x0000000408087981 */ /* 0x002f66000c2e1d00 */
[----:B------:R-:W-:Y:S02]  /*0270*/  IMAD R4, R2, 0x80, R7 ;  /* 0x0000008002047824 */ /* 0x000fe400078e0207 */
[----:B------:R-:W5:Y:S02]  /*0280*/  LDG.E.EL.128 R12, [R12.64] ;  /* 0x000000040c0c7981 */ /* 0x000f64000c2e1d00 */
[----:B------:R-:W-:-:S04]  /*0290*/  IMAD R4, R5, 0xc00, R4 ;  /* 0x00000c0005047824 */ /* 0x000fc800078e0204 */
[----:B------:R-:W-:-:S06]  /*02a0*/  IMAD.WIDE R4, R4, R23, c[0x0][0x160] ;  /* 0x0000580004047625 */ /* 0x000fcc00078e0217 */
[----:B------:R-:W5:Y:S01]  /*02b0*/  LDG.E.128 R4, [R4.64] ;  /* 0x0000000404047981 */ /* 0x000f62000c1e1d00 */
[----:B------:R-:W-:-:S04]  /*02c0*/  IMAD R3, R2, 0x10000, R3 ;  /* 0x0001000002037824 */ /* 0x000fc800078e0203 */
[----:B------:R-:W-:-:S04]  /*02d0*/  IMAD.WIDE R2, R3, R0, c[0x0][0x188] ;  /* 0x0000620003027625 */ /* 0x000fc800078e0200 */
[C---:B--2---:R-:W-:Y:S01]  /*02e0*/  IMAD.U32 R23, R20.reuse, 0x10000, RZ ;  /* 0x0001000014177824 */ /* 0x044fe200078e00ff */
[----:B------:R-:W-:-:S04]  /*02f0*/  SHF.L.U32 R22, R20, 0x10, RZ ;  /* 0x0000001014167819 */ /* 0x000fc800000006ff */
[----:B------:R-:W-:Y:S02]  /*0300*/  FSETP.GE.AND P1, PT, R23, RZ, PT ;  /* 0x000000ff1700720b */ /* 0x000fe40003f26000 */
[----:B------:R-:W-:Y:S02]  /*0310*/  FSETP.GE.AND P0, PT, R22, RZ, PT ;  /* 0x000000ff1600720b */ /* 0x000fe40003f06000 */
[C---:B------:R-:W-:Y:S02]  /*0320*/  SEL R22, R20.reuse, RZ, !P1 ;  /* 0x000000ff14167207 */ /* 0x040fe40004800000 */
[----:B------:R-:W-:Y:S01]  /*0330*/  SEL R20, R20, RZ, !P0 ;  /* 0x000000ff14147207 */ /* 0x000fe20004000000 */
[----:B---3--:R-:W-:Y:S02]  /*0340*/  IMAD.U32 R23, R21, 0x10000, RZ ;  /* 0x0001000015177824 */ /* 0x008fe400078e00ff */
[----:B------:R-:W-:Y:S02]  /*0350*/  IMAD.U32 R22, R22, 0x10000, RZ ;  /* 0x0001000016167824 */ /* 0x000fe400078e00ff */
[----:B------:R-:W-:Y:S01]  /*0360*/  IMAD.U32 R20, R20, 0x10000, RZ ;  /* 0x0001000014147824 */ /* 0x000fe200078e00ff */
[C---:B------:R-:W-:Y:S01]  /*0370*/  FSETP.GTU.AND P0, PT, R23.reuse, RZ, PT ;  /* 0x000000ff1700720b */ /* 0x040fe20003f0c000 */
[----:B------:R-:W-:Y:S01]  /*0380*/  FADD R22, RZ, -R22 ;  /* 0x80000016ff167221 */ /* 0x000fe20000000000 */
[----:B------:R-:W-:Y:S01]  /*0390*/  FSETP.GTU.AND P2, PT, R23, RZ, PT ;  /* 0x000000ff1700720b */ /* 0x000fe20003f4c000 */
[----:B------:R-:W-:Y:S01]  /*03a0*/  FADD R24, RZ, -R20 ;  /* 0x80000014ff187221 */ /* 0x000fe20000000000 */
[----:B------:R-:W-:-:S02]  /*03b0*/  SEL R20, R21, RZ, P0 ;  /* 0x000000ff15147207 */ /* 0x000fc40000000000 */
[----:B------:R-:W-:Y:S02]  /*03c0*/  FSETP.NAN.AND P0, PT, R22, R22, PT ;  /* 0x000000161600720b */ /* 0x000fe40003f08000 */
[----:B------:R-:W-:Y:S02]  /*03d0*/  SEL R21, R21, RZ, P2 ;  /* 0x000000ff15157207 */ /* 0x000fe40001000000 */
[----:B------:R-:W-:Y:S02]  /*03e0*/  FSETP.NAN.AND P1, PT, R24, R24, PT ;  /* 0x000000181800720b */ /* 0x000fe40003f28000 */
[----:B------:R-:W-:Y:S01]  /*03f0*/  SHF.L.U32 R23, R20, 0x10, RZ ;  /* 0x0000001014177819 */ /* 0x000fe200000006ff */
[----:B------:R-:W-:-:S03]  /*0400*/  IMAD.U32 R21, R21, 0x10000, RZ ;  /* 0x0001000015157824 */ /* 0x000fc600078e00ff */
[----:B------:R-:W-:Y:S02]  /*0410*/  FSETP.GT.AND P3, PT, R22, R23, PT ;  /* 0x000000171600720b */ /* 0x000fe40003f64000 */
[----:B------:R-:W-:Y:S02]  /*0420*/  FSETP.GT.AND P2, PT, R24, R21, PT ;  /* 0x000000151800720b */ /* 0x000fe40003f44000 */
[----:B------:R-:W-:-:S03]  /*0430*/  @!P0 FSEL R22, R22, R23, P3 ;  /* 0x0000001716168208 */ /* 0x000fc60001800000 */
[----:B------:R-:W-:Y:S02]  /*0440*/  @!P1 FSEL R24, R24, R21, P2 ;  /* 0x0000001518189208 */ /* 0x000fe40001000000 */
[----:B----4-:R-:W-:Y:S01]  /*0450*/  I2FP.F32.S32 R20, R16 ;  /* 0x0000001000147245 */ /* 0x010fe20000201400 */
[----:B------:R-:W-:Y:S01]  /*0460*/  FMUL R16, R22, 0.0078740157186985015869 ;  /* 0x3c01020416107820 */ /* 0x000fe20000400000 */
[----:B------:R-:W-:Y:S01]  /*0470*/  I2FP.F32.S32 R23, R17 ;  /* 0x0000001100177245 */ /* 0x000fe20000201400 */
[----:B------:R-:W-:-:S03]  /*0480*/  FMUL R17, R24, 0.0078740157186985015869 ;  /* 0x3c01020418117820 */ /* 0x000fc60000400000 */
[C---:B------:R-:W-:Y:S02]  /*0490*/  FSETP.GT.AND P0, PT, R16.reuse, 9.9999997473787516356e-06, PT ;  /* 0x3727c5ac1000780b */ /* 0x040fe40003f04000 */
[C---:B------:R-:W-:Y:S02]  /*04a0*/  FSETP.GT.AND P1, PT, R17.reuse, 9.9999997473787516356e-06, PT ;  /* 0x3727c5ac1100780b */ /* 0x040fe40003f24000 */
[----:B------:R-:W-:Y:S02]  /*04b0*/  FSETP.NAN.AND P2, PT, R16, R16, PT ;  /* 0x000000101000720b */ /* 0x000fe40003f48000 */
[----:B------:R-:W-:Y:S02]  /*04c0*/  FSETP.NAN.AND P3, PT, R17, R17, PT ;  /* 0x000000111100720b */ /* 0x000fe40003f68000 */
[----:B-----5:R-:W-:Y:S02]  /*04d0*/  PRMT R25, R8, 0x7632, R25 ;  /* 0x0000763208197816 */ /* 0x020fe40000000019 */
[----:B------:R-:W-:-:S02]  /*04e0*/  PRMT R28, R12, 0x7632, R28 ;  /* 0x000076320c1c7816 */ /* 0x000fc4000000001c */
[----:B------:R-:W-:Y:S02]  /*04f0*/  I2FP.F32.S32 R19, R19 ;  /* 0x0000001300137245 */ /* 0x000fe40000201400 */
[----:B------:R-:W-:Y:S02]  /*0500*/  @!P0 FSEL R16, R16, 9.9999997473787516356e-06, P2 ;  /* 0x3727c5ac10108808 */ /* 0x000fe40001000000 */
[----:B------:R-:W-:Y:S02]  /*0510*/  PRMT R21, R9, 0x7632, R21 ;  /* 0x0000763209157816 */ /* 0x000fe40000000015 */
[----:B------:R-:W-:Y:S02]  /*0520*/  PRMT R26, R13, 0x7632, R26 ;  /* 0x000076320d1a7816 */ /* 0x000fe4000000001a */
[----:B------:R-:W-:Y:S01]  /*0530*/  @!P1 FSEL R17, R17, 9.9999997473787516356e-06, P3 ;  /* 0x3727c5ac11119808 */ /* 0x000fe20001800000 */
[----:B------:R-:W-:Y:S01]  /*0540*/  IMAD.U32 R25, R25, 0x10000, RZ ;  /* 0x0001000019197824 */ /* 0x000fe200078e00ff */
[----:B------:R-:W-:Y:S01]  /*0550*/  FMUL R23, R23, R16 ;  /* 0x0000001017177220 */ /* 0x000fe20000400000 */
[----:B------:R-:W-:Y:S01]  /*0560*/  IMAD.U32 R28, R28, 0x10000, RZ ;  /* 0x000100001c1c7824 */ /* 0x000fe200078e00ff */
[----:B------:R-:W-:Y:S01]  /*0570*/  SHF.L.U32 R21, R21, 0x10, RZ ;  /* 0x0000001015157819 */ /* 0x000fe200000006ff */
[----:B------:R-:W-:Y:S01]  /*0580*/  IMAD.U32 R29, R12, 0x10000, RZ ;  /* 0x000100000c1d7824 */ /* 0x000fe200078e00ff */
[----:B------:R-:W-:Y:S01]  /*0590*/  FMUL R19, R16, R19 ;  /* 0x0000001310137220 */ /* 0x000fe20000400000 */
[----:B------:R-:W-:Y:S01]  /*05a0*/  IMAD.U32 R27, R13, 0x10000, RZ ;  /* 0x000100000d1b7824 */ /* 0x000fe200078e00ff */
[----:B------:R-:W-:Y:S01]  /*05b0*/  PRMT R12, R14, 0x7632, R12 ;  /* 0x000076320e0c7816 */ /* 0x000fe2000000000c */
[----:B------:R-:W-:Y:S01]  /*05c0*/  IMAD.U32 R26, R26, 0x10000, RZ ;  /* 0x000100001a1a7824 */ /* 0x000fe200078e00ff */
[----:B------:R-:W-:Y:S01]  /*05d0*/  SHF.L.U32 R13, R14, 0x10, RZ ;  /* 0x000000100e0d7819 */ /* 0x000fe200000006ff */
[----:B------:R-:W-:Y:S01]  /*05e0*/  FMUL R30, R20, R17 ;  /* 0x00000011141e7220 */ /* 0x000fe20000400000 */
[C---:B------:R-:W-:Y:S01]  /*05f0*/  PRMT R14, R15.reuse, 0x7632, R14 ;  /* 0x000076320f0e7816 */ /* 0x040fe2000000000e */
[----:B------:R-:W-:Y:S01]  /*0600*/  IMAD.U32 R20, R15, 0x10000, RZ ;  /* 0x000100000f147824 */ /* 0x000fe200078e00ff */
[----:B------:R-:W-:Y:S01]  /*0610*/  FFMA R15, R25, R23, R28 ;  /* 0x00000017190f7223 */ /* 0x000fe2000000001c */
[----:B------:R-:W-:Y:S01]  /*0620*/  IMAD.U32 R24, R8, 0x10000, RZ ;  /* 0x0001000008187824 */ /* 0x000fe200078e00ff */
[----:B------:R-:W-:Y:S01]  /*0630*/  FFMA R25, R21, R19, R26 ;  /* 0x0000001315197223 */ /* 0x000fe2000000001a */
[----:B------:R-:W-:Y:S01]  /*0640*/  IMAD.U32 R22, R9, 0x10000, RZ ;  /* 0x0001000009167824 */ /* 0x000fe200078e00ff */
[----:B------:R-:W-:-:S02]  /*0650*/  I2FP.F32.S32 R18, R18 ;  /* 0x0000001200127245 */ /* 0x000fc40000201400 */
[C---:B------:R-:W-:Y:S02]  /*0660*/  PRMT R8, R10.reuse, 0x7632, R8 ;  /* 0x000076320a087816 */ /* 0x040fe40000000008 */
[C---:B------:R-:W-:Y:S02]  /*0670*/  PRMT R9, R11.reuse, 0x7632, R9 ;  /* 0x000076320b097816 */ /* 0x040fe40000000009 */
[----:B------:R-:W-:Y:S02]  /*0680*/  I2FP.F32.S32 R4, R4 ;  /* 0x0000000400047245 */ /* 0x000fe40000201400 */
[----:B------:R-:W-:Y:S02]  /*0690*/  I2FP.F32.S32 R6, R6 ;  /* 0x0000000600067245 */ /* 0x000fe40000201400 */
[----:B------:R-:W-:Y:S02]  /*06a0*/  I2FP.F32.S32 R19, R5 ;  /* 0x0000000500137245 */ /* 0x000fe40000201400 */
[----:B------:R-:W-:Y:S01]  /*06b0*/  I2FP.F32.S32 R7, R7 ;  /* 0x0000000700077245 */ /* 0x000fe20000201400 */
[----:B------:R-:W-:Y:S01]  /*06c0*/  IMAD.U32 R11, R11, 0x10000, RZ ;  /* 0x000100000b0b7824 */ /* 0x000fe200078e00ff */
[----:B------:R-:W-:Y:S01]  /*06d0*/  SHF.L.U32 R10, R10, 0x10, RZ ;  /* 0x000000100a0a7819 */ /* 0x000fe200000006ff */
[C---:B------:R-:W-:Y:S01]  /*06e0*/  FMUL R18, R17.reuse, R18 ;  /* 0x0000001211127220 */ /* 0x040fe20000400000 */
[----:B------:R-:W-:Y:S01]  /*06f0*/  SHF.L.U32 R5, R12, 0x10, RZ ;  /* 0x000000100c057819 */ /* 0x000fe200000006ff */
[C---:B------:R-:W-:Y:S01]  /*0700*/  FMUL R4, R17.reuse, R4 ;  /* 0x0000000411047220 */ /* 0x040fe20000400000 */
[----:B------:R-:W-:Y:S01]  /*0710*/  FMUL R6, R17, R6 ;  /* 0x0000000611067220 */ /* 0x000fe20000400000 */
[----:B------:R-:W-:Y:S01]  /*0720*/  IMAD.U32 R8, R8, 0x10000, RZ ;  /* 0x0001000008087824 */ /* 0x000fe200078e00ff */
[C---:B------:R-:W-:Y:S01]  /*0730*/  FMUL R19, R16.reuse, R19 ;  /* 0x0000001310137220 */ /* 0x040fe20000400000 */
[----:B------:R-:W-:Y:S01]  /*0740*/  IMAD.U32 R9, R9, 0x10000, RZ ;  /* 0x0001000009097824 */ /* 0x000fe200078e00ff */
[----:B------:R-:W-:Y:S01]  /*0750*/  FMUL R7, R16, R7 ;  /* 0x0000000710077220 */ /* 0x000fe20000400000 */
[----:B------:R-:W-:Y:S01]  /*0760*/  IMAD.U32 R14, R14, 0x10000, RZ ;  /* 0x000100000e0e7824 */ /* 0x000fe200078e00ff */
[----:B------:R-:W-:Y:S01]  /*0770*/  FFMA R24, R24, R30, R29 ;  /* 0x0000001e18187223 */ /* 0x000fe2000000001d */
[----:B------:R-:W-:Y:S01]  /*0780*/  FFMA R22, R22, R18, R27 ;  /* 0x0000001216167223 */ /* 0x000fe2000000001b */
[----:B------:R-:W-:Y:S01]  /*0790*/  FFMA R4, R10, R4, R13 ;  /* 0x000000040a047223 */ /* 0x000fe2000000000d */
[----:B------:R-:W-:Y:S01]  /*07a0*/  FFMA R5, R8, R19, R5 ;  /* 0x0000001308057223 */ /* 0x000fe20000000005 */
[----:B------:R-:W-:Y:S01]  /*07b0*/  FFMA R6, R11, R6, R20 ;  /* 0x000000060b067223 */ /* 0x000fe20000000014 */
[----:B------:R-:W-:Y:S01]  /*07c0*/  FFMA R7, R9, R7, R14 ;  /* 0x0000000709077223 */ /* 0x000fe2000000000e */
[----:B------:R-:W-:-:S02]  /*07d0*/  F2FP.BF16.PACK_AB R24, R15, R24 ;  /* 0x000000180f18723e */ /* 0x000fc400000010ff */
[----:B------:R-:W-:Y:S02]  /*07e0*/  F2FP.BF16.PACK_AB R25, R25, R22 ;  /* 0x000000161919723e */ /* 0x000fe400000010ff */
[----:B------:R-:W-:Y:S02]  /*07f0*/  F2FP.BF16.PACK_AB R26, R5, R4 ;  /* 0x00000004051a723e */ /* 0x000fe400000010ff */
[----:B------:R-:W-:-:S05]  /*0800*/  F2FP.BF16.PACK_AB R27, R7, R6 ;  /* 0x00000006071b723e */ /* 0x000fca00000010ff */
[----:B------:R-:W-:Y:S01]  /*0810*/  STG.E.128 [R2.64], R24 ;  /* 0x0000001802007986 */ /* 0x000fe2000c101d04 */
[----:B------:R-:W-:Y:S05]  /*0820*/  EXIT ;  /* 0x000000000000794d */ /* 0x000fea0003800000 */
.L_x_0:
[----:B------:R-:W-:-:S00]  /*0830*/  BRA `(.L_x_0) ;  /* 0xfffffff000007947 */ /* 0x000fc0000383ffff */
[----:B------:R-:W-:-:S00]  /*0840*/  NOP ;  /* 0x0000000000007918 */ /* 0x000fc00000000000 */
        /* <DEDUP_REMOVED lines=11> */
.L_x_1:
